	.target	sm_80

	.elftype	@"ET_EXEC"


//--------------------- .note.nv.tkinfo           --------------------------
	.section	.note.nv.tkinfo,"",@"SHT_NOTE"
	.sectionflags	@"SHF_NOTE_NV_TKINFO"
	.tkinfo
        /*0018*/ 	.word	0x00000002
        /*0030*/ 	.string	""
        /*0030*/ 	.string	"ptxas"
        /*0030*/ 	.string	"Cuda compilation tools, release 13.0, V13.0.88"
        /*0030*/ 	.string	"Build cuda_13.0.r13.0/compiler.36424714_0"
        /*0030*/ 	.string	"-v  -suppress-debug-info  -lineinfo  -arch sm_80 "



//--------------------- .note.nv.cuinfo           --------------------------
	.section	.note.nv.cuinfo,"",@"SHT_NOTE"
	.sectionflags	@"SHF_NOTE_NV_CUINFO"
        /*0018*/ 	.short	0x0002
        /*001a*/ 	.short	0x0050
        /*001c*/ 	.short	0x0082
	.zero		2


//--------------------- .nv.info                  --------------------------
	.section	.nv.info,"",@"SHT_CUDA_INFO"
	.align	4


	//----- nvinfo : EIATTR_REGCOUNT
	.align		4
        /*0000*/ 	.byte	0x04, 0x2f
        /*0002*/ 	.short	(.L_1 - .L_0)
	.align		4
.L_0:
        /*0004*/ 	.word	index@(matmul_kernel)
        /*0008*/ 	.word	0x00000060


	//----- nvinfo : EIATTR_FRAME_SIZE
	.align		4
.L_1:
        /*000c*/ 	.byte	0x04, 0x11
        /*000e*/ 	.short	(.L_3 - .L_2)
	.align		4
.L_2:
        /*0010*/ 	.word	index@(matmul_kernel)
        /*0014*/ 	.word	0x00000000


	//----- nvinfo : EIATTR_MIN_STACK_SIZE
	.align		4
.L_3:
        /*0018*/ 	.byte	0x04, 0x12
        /*001a*/ 	.short	(.L_5 - .L_4)
	.align		4
.L_4:
        /*001c*/ 	.word	index@(matmul_kernel)
        /*0020*/ 	.word	0x00000000
.L_5:


//--------------------- .nv.info.matmul_kernel    --------------------------
	.section	.nv.info.matmul_kernel,"",@"SHT_CUDA_INFO"
	.sectionflags	@""
	.align	4


	//----- nvinfo : EIATTR_CUDA_API_VERSION
	.align		4
        /*0000*/ 	.byte	0x04, 0x37
        /*0002*/ 	.short	(.L_7 - .L_6)
.L_6:
        /*0004*/ 	.word	0x00000082


	//----- nvinfo : EIATTR_SW2861232_WAR
	.align		4
.L_7:
        /*0008*/ 	.byte	0x01, 0x35
	.zero		2


	//----- nvinfo : EIATTR_PARAM_CBANK
	.align		4
        /*000c*/ 	.byte	0x04, 0x0a
        /*000e*/ 	.short	(.L_9 - .L_8)
	.align		4
.L_8:
        /*0010*/ 	.word	index@(.nv.constant0.matmul_kernel)
        /*0014*/ 	.short	0x0160
        /*0016*/ 	.short	0x0050


	//----- nvinfo : EIATTR_CBANK_PARAM_SIZE
	.align		4
.L_9:
        /*0018*/ 	.byte	0x03, 0x19
        /*001a*/ 	.short	0x0050


	//----- nvinfo : EIATTR_KPARAM_INFO
	.align		4
        /*001c*/ 	.byte	0x04, 0x17
        /*001e*/ 	.short	(.L_11 - .L_10)
.L_10:
        /*0020*/ 	.word	0x00000000
        /*0024*/ 	.short	0x000d
        /*0026*/ 	.short	0x0048
        /*0028*/ 	.byte	0x00, 0xf4, 0x21, 0x00


	//----- nvinfo : EIATTR_KPARAM_INFO
	.align		4
.L_11:
        /*002c*/ 	.byte	0x04, 0x17
        /*002e*/ 	.short	(.L_13 - .L_12)
.L_12:
        /*0030*/ 	.word	0x00000000
        /*0034*/ 	.short	0x000c
        /*0036*/ 	.short	0x0040
        /*0038*/ 	.byte	0x00, 0xf4, 0x21, 0x00


	//----- nvinfo : EIATTR_KPARAM_INFO
	.align		4
.L_13:
        /*003c*/ 	.byte	0x04, 0x17
        /*003e*/ 	.short	(.L_15 - .L_14)
.L_14:
        /*0040*/ 	.word	0x00000000
        /*0044*/ 	.short	0x000b
        /*0046*/ 	.short	0x0038
        /*0048*/ 	.byte	0x00, 0xf0, 0x11, 0x00


	//----- nvinfo : EIATTR_KPARAM_INFO
	.align		4
.L_15:
        /*004c*/ 	.byte	0x04, 0x17
        /*004e*/ 	.short	(.L_17 - .L_16)
.L_16:
        /*0050*/ 	.word	0x00000000
        /*0054*/ 	.short	0x000a
        /*0056*/ 	.short	0x0034
        /*0058*/ 	.byte	0x00, 0xf0, 0x11, 0x00


	//----- nvinfo : EIATTR_KPARAM_INFO
	.align		4
.L_17:
        /*005c*/ 	.byte	0x04, 0x17
        /*005e*/ 	.short	(.L_19 - .L_18)
.L_18:
        /*0060*/ 	.word	0x00000000
        /*0064*/ 	.short	0x0009
        /*0066*/ 	.short	0x0030
        /*0068*/ 	.byte	0x00, 0xf0, 0x11, 0x00


	//----- nvinfo : EIATTR_KPARAM_INFO
	.align		4
.L_19:
        /*006c*/ 	.byte	0x04, 0x17
        /*006e*/ 	.short	(.L_21 - .L_20)
.L_20:
        /*0070*/ 	.word	0x00000000
        /*0074*/ 	.short	0x0008
        /*0076*/ 	.short	0x002c
        /*0078*/ 	.byte	0x00, 0xf0, 0x11, 0x00


	//----- nvinfo : EIATTR_KPARAM_INFO
	.align		4
.L_21:
        /*007c*/ 	.byte	0x04, 0x17
        /*007e*/ 	.short	(.L_23 - .L_22)
.L_22:
        /*0080*/ 	.word	0x00000000
        /*0084*/ 	.short	0x0007
        /*0086*/ 	.short	0x0028
        /*0088*/ 	.byte	0x00, 0xf0, 0x11, 0x00


	//----- nvinfo : EIATTR_KPARAM_INFO
	.align		4
.L_23:
        /*008c*/ 	.byte	0x04, 0x17
        /*008e*/ 	.short	(.L_25 - .L_24)
.L_24:
        /*0090*/ 	.word	0x00000000
        /*0094*/ 	.short	0x0006
        /*0096*/ 	.short	0x0024
        /*0098*/ 	.byte	0x00, 0xf0, 0x11, 0x00


	//----- nvinfo : EIATTR_KPARAM_INFO
	.align		4
.L_25:
        /*009c*/ 	.byte	0x04, 0x17
        /*009e*/ 	.short	(.L_27 - .L_26)
.L_26:
        /*00a0*/ 	.word	0x00000000
        /*00a4*/ 	.short	0x0005
        /*00a6*/ 	.short	0x0020
        /*00a8*/ 	.byte	0x00, 0xf0, 0x11, 0x00


	//----- nvinfo : EIATTR_KPARAM_INFO
	.align		4
.L_27:
        /*00ac*/ 	.byte	0x04, 0x17
        /*00ae*/ 	.short	(.L_29 - .L_28)
.L_28:
        /*00b0*/ 	.word	0x00000000
        /*00b4*/ 	.short	0x0004
        /*00b6*/ 	.short	0x001c
        /*00b8*/ 	.byte	0x00, 0xf0, 0x11, 0x00


	//----- nvinfo : EIATTR_KPARAM_INFO
	.align		4
.L_29:
        /*00bc*/ 	.byte	0x04, 0x17
        /*00be*/ 	.short	(.L_31 - .L_30)
.L_30:
        /*00c0*/ 	.word	0x00000000
        /*00c4*/ 	.short	0x0003
        /*00c6*/ 	.short	0x0018
        /*00c8*/ 	.byte	0x00, 0xf0, 0x11, 0x00


	//----- nvinfo : EIATTR_KPARAM_INFO
	.align		4
.L_31:
        /*00cc*/ 	.byte	0x04, 0x17
        /*00ce*/ 	.short	(.L_33 - .L_32)
.L_32:
        /*00d0*/ 	.word	0x00000000
        /*00d4*/ 	.short	0x0002
        /*00d6*/ 	.short	0x0010
        /*00d8*/ 	.byte	0x00, 0xf4, 0x21, 0x00


	//----- nvinfo : EIATTR_KPARAM_INFO
	.align		4
.L_33:
        /*00dc*/ 	.byte	0x04, 0x17
        /*00de*/ 	.short	(.L_35 - .L_34)
.L_34:
        /*00e0*/ 	.word	0x00000000
        /*00e4*/ 	.short	0x0001
        /*00e6*/ 	.short	0x0008
        /*00e8*/ 	.byte	0x00, 0xf4, 0x21, 0x00


	//----- nvinfo : EIATTR_KPARAM_INFO
	.align		4
.L_35:
        /*00ec*/ 	.byte	0x04, 0x17
        /*00ee*/ 	.short	(.L_37 - .L_36)
.L_36:
        /*00f0*/ 	.word	0x00000000
        /*00f4*/ 	.short	0x0000
        /*00f6*/ 	.short	0x0000
        /*00f8*/ 	.byte	0x00, 0xf4, 0x21, 0x00


	//----- nvinfo : EIATTR_MAXREG_COUNT
	.align		4
.L_37:
        /*00fc*/ 	.byte	0x03, 0x1b
        /*00fe*/ 	.short	0x00ff


	//----- nvinfo : EIATTR_NUM_BARRIERS
	.align		4
        /*0100*/ 	.byte	0x02, 0x4c
        /*0102*/ 	.byte	0x01
	.zero		1


	//----- nvinfo : EIATTR_MERCURY_ISA_VERSION
	.align		4
        /*0104*/ 	.byte	0x03, 0x5f
        /*0106*/ 	.short	0x0000


	//----- nvinfo : EIATTR_EXIT_INSTR_OFFSETS
	.align		4
        /*0108*/ 	.byte	0x04, 0x1c
        /*010a*/ 	.short	(.L_39 - .L_38)


	//   ....[0]....
.L_38:
        /*010c*/ 	.word	0x00001930


	//   ....[1]....
        /*0110*/ 	.word	0x00001990


	//----- nvinfo : EIATTR_REQNTID
	.align		4
.L_39:
        /*0114*/ 	.byte	0x04, 0x10
        /*0116*/ 	.short	(.L_41 - .L_40)
.L_40:
        /*0118*/ 	.word	0x00000100
        /*011c*/ 	.word	0x00000001
        /*0120*/ 	.word	0x00000001
.L_41:


//--------------------- .nv.callgraph             --------------------------
	.section	.nv.callgraph,"",@"SHT_CUDA_CALLGRAPH"
	.align	4
	.sectionentsize	8
	.align		4
        /*0000*/ 	.word	0x00000000
	.align		4
        /*0004*/ 	.word	0xffffffff
	.align		4
        /*0008*/ 	.word	0x00000000
	.align		4
        /*000c*/ 	.word	0xfffffffe
	.align		4
        /*0010*/ 	.word	0x00000000
	.align		4
        /*0014*/ 	.word	0xfffffffd
	.align		4
        /*0018*/ 	.word	0x00000000
	.align		4
        /*001c*/ 	.word	0xfffffffc


//--------------------- .nv.rel.action            --------------------------
	.section	.nv.rel.action,"",@"SHT_CUDA_RELOCINFO"
	.align	8
	.sectionentsize	8
        /*0000*/ 	.byte	0x73, 0x00, 0x00, 0x00, 0x00, 0x00, 0x00, 0x00, 0x00, 0x00, 0x00, 0x11, 0x25, 0x00, 0x05, 0x36


//--------------------- .nv.constant0.matmul_kernel --------------------------
	.section	.nv.constant0.matmul_kernel,"a",@progbits
	.sectionflags	@""
	.align	4
.nv.constant0.matmul_kernel:
	.zero		432


//--------------------- .text.matmul_kernel       --------------------------
	.section	.text.matmul_kernel,"ax",@progbits
	.sectioninfo	@"SHI_REGISTERS=96"
	.align	128
        .global         matmul_kernel
        .type           matmul_kernel,@function
        .size           matmul_kernel,(.L_x_3 - matmul_kernel)
        .other          matmul_kernel,@"STO_CUDA_ENTRY STV_DEFAULT"
matmul_kernel:
.text.matmul_kernel:
[----:B------:R-:W-:Y:S02]  /*0000*/  IMAD.MOV.U32 R1, RZ, RZ, c[0x0][0x28] ;  /* 0x00000a00ff017624 */ /* 0x000fe400078e00ff */
[----:B------:R-:W-:Y:S01]  /*0010*/  IMAD.MOV.U32 R0, RZ, RZ, c[0x0][0x17c] ;  /* 0x00005f00ff007624 */ /* 0x000fe200078e00ff */
[----:B------:R-:W0:Y:S01]  /*0020*/  S2R R5, SR_CTAID.X ;  /* 0x0000000000057919 */ /* 0x000e220000002500 */
[----:B------:R-:W-:Y:S01]  /*0030*/  IMAD.MOV.U32 R51, RZ, RZ, c[0x0][0x180] ;  /* 0x00006000ff337624 */ /* 0x000fe200078e00ff */
[----:B------:R-:W-:Y:S02]  /*0040*/  ULDC.64 UR6, c[0x0][0x118] ;  /* 0x0000460000067ab9 */ /* 0x000fe40000000a00 */
[----:B------:R-:W-:Y:S01]  /*0050*/  IADD3 R0, R0, 0xf, RZ ;  /* 0x0000000f00007810 */ /* 0x000fe20007ffe0ff */
[----:B------:R-:W1:Y:S01]  /*0060*/  S2R R11, SR_TID.X ;  /* 0x00000000000b7919 */ /* 0x000e620000002100 */
[----:B------:R-:W-:Y:S02]  /*0070*/  IADD3 R51, R51, 0x3f, RZ ;  /* 0x0000003f33337810 */ /* 0x000fe40007ffe0ff */
[----:B------:R-:W-:-:S04]  /*0080*/  SHF.R.S32.HI R3, RZ, 0x1f, R0 ;  /* 0x0000001fff037819 */ /* 0x000fc80000011400 */
[----:B------:R-:W-:-:S04]  /*0090*/  LEA.HI R3, R3, R0, RZ, 0x4 ;  /* 0x0000000003037211 */ /* 0x000fc800078f20ff */
[----:B------:R-:W-:-:S05]  /*00a0*/  SHF.R.S32.HI R3, RZ, 0x4, R3 ;  /* 0x00000004ff037819 */ /* 0x000fca0000011403 */
[----:B------:R-:W-:Y:S01]  /*00b0*/  IMAD.SHL.U32 R4, R3, 0x8, RZ ;  /* 0x0000000803047824 */ /* 0x000fe200078e00ff */
[----:B0-----:R-:W-:-:S04]  /*00c0*/  IABS R8, R5 ;  /* 0x0000000500087213 */ /* 0x001fc80000000000 */
[-C--:B------:R-:W-:Y:S02]  /*00d0*/  IABS R7, R4.reuse ;  /* 0x0000000400077213 */ /* 0x080fe40000000000 */
[----:B------:R-:W-:Y:S02]  /*00e0*/  IABS R10, R4 ;  /* 0x00000004000a7213 */ /* 0x000fe40000000000 */
[----:B------:R-:W0:Y:S01]  /*00f0*/  I2F.RP R0, R7 ;  /* 0x0000000700007306 */ /* 0x000e220000209400 */
[----:B-1----:R-:W-:Y:S02]  /*0100*/  SHF.R.U32.HI R72, RZ, 0x6, R11 ;  /* 0x00000006ff487819 */ /* 0x002fe4000001160b */
[----:B------:R-:W-:Y:S02]  /*0110*/  LOP3.LUT R73, R11, 0x3f, RZ, 0xc0, !PT ;  /* 0x0000003f0b497812 */ /* 0x000fe400078ec0ff */
[----:B------:R-:W-:-:S03]  /*0120*/  SGXT.U32 R72, R72, 0x2 ;  /* 0x000000024848781a */ /* 0x000fc60000000000 */
[----:B0-----:R-:W0:Y:S02]  /*0130*/  MUFU.RCP R0, R0 ;  /* 0x0000000000007308 */ /* 0x001e240000001000 */
[----:B0-----:R-:W-:Y:S01]  /*0140*/  IADD3 R2, R0, 0xffffffe, RZ ;  /* 0x0ffffffe00027810 */ /* 0x001fe20007ffe0ff */
[----:B------:R-:W-:-:S05]  /*0150*/  IMAD.MOV R0, RZ, RZ, -R10 ;  /* 0x000000ffff007224 */ /* 0x000fca00078e0a0a */
[----:B------:R0:W1:Y:S02]  /*0160*/  F2I.FTZ.U32.TRUNC.NTZ R3, R2 ;  /* 0x0000000200037305 */ /* 0x000064000021f000 */
[----:B0-----:R-:W-:Y:S02]  /*0170*/  IMAD.MOV.U32 R2, RZ, RZ, RZ ;  /* 0x000000ffff027224 */ /* 0x001fe400078e00ff */
[----:B-1----:R-:W-:-:S04]  /*0180*/  IMAD.MOV R6, RZ, RZ, -R3 ;  /* 0x000000ffff067224 */ /* 0x002fc800078e0a03 */
[----:B------:R-:W-:Y:S02]  /*0190*/  IMAD R9, R6, R7, RZ ;  /* 0x0000000706097224 */ /* 0x000fe400078e02ff */
[----:B------:R-:W-:Y:S02]  /*01a0*/  IMAD.MOV.U32 R6, RZ, RZ, R8 ;  /* 0x000000ffff067224 */ /* 0x000fe400078e0008 */
[----:B------:R-:W-:-:S06]  /*01b0*/  IMAD.HI.U32 R3, R3, R9, R2 ;  /* 0x0000000903037227 */ /* 0x000fcc00078e0002 */
[----:B------:R-:W-:-:S04]  /*01c0*/  IMAD.HI.U32 R3, R3, R6, RZ ;  /* 0x0000000603037227 */ /* 0x000fc800078e00ff */
[----:B------:R-:W-:-:S05]  /*01d0*/  IMAD R0, R3, R0, R6 ;  /* 0x0000000003007224 */ /* 0x000fca00078e0206 */
[----:B------:R-:W-:-:S13]  /*01e0*/  ISETP.GT.U32.AND P1, PT, R7, R0, PT ;  /* 0x000000000700720c */ /* 0x000fda0003f24070 */
[----:B------:R-:W-:Y:S01]  /*01f0*/  @!P1 IMAD.IADD R0, R0, 0x1, -R7 ;  /* 0x0000000100009824 */ /* 0x000fe200078e0a07 */
[----:B------:R-:W-:Y:S02]  /*0200*/  @!P1 IADD3 R3, R3, 0x1, RZ ;  /* 0x0000000103039810 */ /* 0x000fe40007ffe0ff */
[----:B------:R-:W-:Y:S02]  /*0210*/  ISETP.NE.AND P1, PT, R4, RZ, PT ;  /* 0x000000ff0400720c */ /* 0x000fe40003f25270 */
[----:B------:R-:W-:Y:S02]  /*0220*/  ISETP.GE.U32.AND P0, PT, R0, R7, PT ;  /* 0x000000070000720c */ /* 0x000fe40003f06070 */
[----:B------:R-:W-:-:S04]  /*0230*/  LOP3.LUT R0, R5, R4, RZ, 0x3c, !PT ;  /* 0x0000000405007212 */ /* 0x000fc800078e3cff */
[----:B------:R-:W-:Y:S01]  /*0240*/  ISETP.GE.AND P2, PT, R0, RZ, PT ;  /* 0x000000ff0000720c */ /* 0x000fe20003f46270 */
[----:B------:R-:W-:-:S05]  /*0250*/  IMAD.MOV.U32 R0, RZ, RZ, c[0x0][0x178] ;  /* 0x00005e00ff007624 */ /* 0x000fca00078e00ff */
[----:B------:R-:W-:Y:S02]  /*0260*/  IADD3 R0, R0, 0x3f, RZ ;  /* 0x0000003f00007810 */ /* 0x000fe40007ffe0ff */
[----:B------:R-:W-:-:S05]  /*0270*/  @P0 IADD3 R3, R3, 0x1, RZ ;  /* 0x0000000103030810 */ /* 0x000fca0007ffe0ff */
[----:B------:R-:W-:Y:S01]  /*0280*/  IMAD.MOV.U32 R2, RZ, RZ, R3 ;  /* 0x000000ffff027224 */ /* 0x000fe200078e0003 */
[----:B------:R-:W-:-:S03]  /*0290*/  SHF.R.S32.HI R3, RZ, 0x1f, R0 ;  /* 0x0000001fff037819 */ /* 0x000fc60000011400 */
[----:B------:R-:W-:Y:S01]  /*02a0*/  @!P2 IMAD.MOV R2, RZ, RZ, -R2 ;  /* 0x000000ffff02a224 */ /* 0x000fe200078e0a02 */
[----:B------:R-:W-:Y:S02]  /*02b0*/  @!P1 LOP3.LUT R2, RZ, R4, RZ, 0x33, !PT ;  /* 0x00000004ff029212 */ /* 0x000fe400078e33ff */
[----:B------:R-:W-:-:S03]  /*02c0*/  LEA.HI R3, R3, R0, RZ, 0x6 ;  /* 0x0000000003037211 */ /* 0x000fc600078f30ff */
[----:B------:R-:W-:Y:S02]  /*02d0*/  IMAD.SHL.U32 R6, R2, 0x8, RZ ;  /* 0x0000000802067824 */ /* 0x000fe400078e00ff */
[----:B------:R-:W-:-:S03]  /*02e0*/  IMAD.MOV R2, RZ, RZ, -R2 ;  /* 0x000000ffff027224 */ /* 0x000fc600078e0a02 */
[----:B------:R-:W-:Y:S01]  /*02f0*/  LEA.HI.SX32 R3, R3, -R6, 0x1a ;  /* 0x8000000603037211 */ /* 0x000fe200078fd2ff */
[----:B------:R-:W-:-:S03]  /*0300*/  IMAD R4, R4, R2, R5 ;  /* 0x0000000204047224 */ /* 0x000fc600078e0205 */
[----:B------:R-:W-:Y:S02]  /*0310*/  IMNMX R13, R3, 0x8, PT ;  /* 0x00000008030d7817 */ /* 0x000fe40003800200 */
[----:B------:R-:W-:Y:S02]  /*0320*/  IABS R9, R4 ;  /* 0x0000000400097213 */ /* 0x000fe40000000000 */
[----:B------:R-:W-:-:S04]  /*0330*/  IABS R7, R13 ;  /* 0x0000000d00077213 */ /* 0x000fc80000000000 */
[----:B------:R-:W0:Y:S08]  /*0340*/  I2F.RP R0, R7 ;  /* 0x0000000700007306 */ /* 0x000e300000209400 */
[----:B0-----:R-:W0:Y:S02]  /*0350*/  MUFU.RCP R0, R0 ;  /* 0x0000000000007308 */ /* 0x001e240000001000 */
[----:B0-----:R-:W-:-:S06]  /*0360*/  IADD3 R3, R0, 0xffffffe, RZ ;  /* 0x0ffffffe00037810 */ /* 0x001fcc0007ffe0ff */
[----:B------:R-:W0:Y:S02]  /*0370*/  F2I.FTZ.U32.TRUNC.NTZ R3, R3 ;  /* 0x0000000300037305 */ /* 0x000e24000021f000 */
[----:B0-----:R-:W-:-:S04]  /*0380*/  IMAD.MOV R8, RZ, RZ, -R3 ;  /* 0x000000ffff087224 */ /* 0x001fc800078e0a03 */
[----:B------:R-:W-:Y:S01]  /*0390*/  IMAD.MOV.U32 R2, RZ, RZ, R8 ;  /* 0x000000ffff027224 */ /* 0x000fe200078e0008 */
[----:B------:R-:W-:-:S03]  /*03a0*/  IABS R8, R13 ;  /* 0x0000000d00087213 */ /* 0x000fc60000000000 */
[----:B------:R-:W-:Y:S02]  /*03b0*/  IMAD R5, R2, R7, RZ ;  /* 0x0000000702057224 */ /* 0x000fe400078e02ff */
[----:B------:R-:W-:Y:S02]  /*03c0*/  IMAD.MOV.U32 R2, RZ, RZ, RZ ;  /* 0x000000ffff027224 */ /* 0x000fe400078e00ff */
[----:B------:R-:W-:Y:S02]  /*03d0*/  IMAD.MOV R0, RZ, RZ, -R8 ;  /* 0x000000ffff007224 */ /* 0x000fe400078e0a08 */
        /* <DEDUP_REMOVED lines=9> */
[----:B------:R-:W-:-:S07]  /*0470*/  ISETP.GE.AND P2, PT, R0, RZ, PT ;  /* 0x000000ff0000720c */ /* 0x000fce0003f46270 */
[----:B------:R-:W-:Y:S02]  /*0480*/  @P0 IADD3 R2, R2, 0x1, RZ ;  /* 0x0000000102020810 */ /* 0x000fe40007ffe0ff */
[----:B------:R-:W-:-:S04]  /*0490*/  ISETP.GT.AND P0, PT, R51, 0x3f, PT ;  /* 0x0000003f3300780c */ /* 0x000fc80003f04270 */
[----:B------:R-:W-:Y:S01]  /*04a0*/  @!P2 IMAD.MOV R2, RZ, RZ, -R2 ;  /* 0x000000ffff02a224 */ /* 0x000fe200078e0a02 */
[----:B------:R-:W-:-:S05]  /*04b0*/  @!P1 LOP3.LUT R2, RZ, R13, RZ, 0x33, !PT ;  /* 0x0000000dff029212 */ /* 0x000fca00078e33ff */
[----:B------:R-:W-:Y:S02]  /*04c0*/  IMAD.MOV R0, RZ, RZ, -R2 ;  /* 0x000000ffff007224 */ /* 0x000fe400078e0a02 */
[----:B------:R-:W-:Y:S02]  /*04d0*/  IMAD.SHL.U32 R5, R2, 0x10, RZ ;  /* 0x0000001002057824 */ /* 0x000fe400078e00ff */
[----:B------:R-:W-:Y:S02]  /*04e0*/  IMAD R0, R13, R0, R4 ;  /* 0x000000000d007224 */ /* 0x000fe400078e0204 */
[----:B------:R-:W-:Y:S01]  /*04f0*/  @!P0 IMAD.SHL.U32 R10, R11, 0x20, RZ ;  /* 0x000000200b0a8824 */ /* 0x000fe200078e00ff */
[C---:B------:R-:W-:Y:S01]  /*0500*/  LOP3.LUT R8, R5.reuse, R72, RZ, 0xfc, !PT ;  /* 0x0000004805087212 */ /* 0x040fe200078efcff */
[----:B------:R-:W-:Y:S01]  /*0510*/  IMAD.IADD R0, R6, 0x1, R0 ;  /* 0x0000000106007824 */ /* 0x000fe200078e0200 */
[--C-:B------:R-:W-:Y:S01]  /*0520*/  LOP3.LUT R7, R5, 0x4, R72.reuse, 0xfe, !PT ;  /* 0x0000000405077812 */ /* 0x100fe200078efe48 */
[----:B------:R-:W-:Y:S01]  /*0530*/  @!P0 IMAD.SHL.U32 R9, R11, 0x40, RZ ;  /* 0x000000400b098824 */ /* 0x000fe200078e00ff */
[C-C-:B------:R-:W-:Y:S01]  /*0540*/  LOP3.LUT R6, R5.reuse, 0x8, R72.reuse, 0xfe, !PT ;  /* 0x0000000805067812 */ /* 0x140fe200078efe48 */
[----:B------:R-:W-:Y:S01]  /*0550*/  @!P0 IMAD.MOV.U32 R24, RZ, RZ, RZ ;  /* 0x000000ffff188224 */ /* 0x000fe200078e00ff */
[----:B------:R-:W-:Y:S01]  /*0560*/  LOP3.LUT R5, R5, 0xc, R72, 0xfe, !PT ;  /* 0x0000000c05057812 */ /* 0x000fe200078efe48 */
[----:B------:R-:W-:-:S02]  /*0570*/  @!P0 IMAD.MOV.U32 R26, RZ, RZ, RZ ;  /* 0x000000ffff1a8224 */ /* 0x000fc400078e00ff */
[----:B------:R-:W-:Y:S01]  /*0580*/  IMAD R4, R0, 0x40, R73 ;  /* 0x0000004000047824 */ /* 0x000fe200078e0249 */
[----:B------:R-:W-:Y:S05]  /*0590*/  @!P0 BRA `(.L_x_0) ;  /* 0x000010f000008947 */ /* 0x000fea0003800000 */
[----:B------:R-:W-:Y:S01]  /*05a0*/  IABS R23, c[0x0][0x17c] ;  /* 0x00005f0000177a13 */ /* 0x000fe20000000000 */
[----:B------:R-:W-:Y:S01]  /*05b0*/  IMAD.SHL.U32 R18, R11, 0x2, RZ ;  /* 0x000000020b127824 */ /* 0x000fe200078e00ff */
[----:B------:R-:W-:Y:S01]  /*05c0*/  IABS R22, c[0x0][0x178] ;  /* 0x00005e0000167a13 */ /* 0x000fe20000000000 */
[----:B------:R-:W-:Y:S01]  /*05d0*/  IMAD R77, R73, c[0x0][0x18c], RZ ;  /* 0x00006300494d7a24 */ /* 0x000fe200078e02ff */
[----:B------:R-:W0:Y:S01]  /*05e0*/  I2F.RP R0, R23 ;  /* 0x0000001700007306 */ /* 0x000e220000209400 */
[----:B------:R-:W-:Y:S01]  /*05f0*/  IABS R14, R6 ;  /* 0x00000006000e7213 */ /* 0x000fe20000000000 */
[----:B------:R-:W-:Y:S01]  /*0600*/  CS2R R24, SRZ ;  /* 0x0000000000187805 */ /* 0x000fe2000001ff00 */
[----:B------:R-:W-:Y:S01]  /*0610*/  IABS R16, R7 ;  /* 0x0000000700107213 */ /* 0x000fe20000000000 */
[----:B------:R-:W-:Y:S01]  /*0620*/  CS2R R26, SRZ ;  /* 0x00000000001a7805 */ /* 0x000fe2000001ff00 */
[----:B------:R-:W-:Y:S01]  /*0630*/  IABS R17, R4 ;  /* 0x0000000400117213 */ /* 0x000fe20000000000 */
[----:B------:R-:W-:Y:S01]  /*0640*/  ULDC UR4, c[0x0][0x180] ;  /* 0x0000600000047ab9 */ /* 0x000fe20000000800 */
[----:B------:R-:W-:Y:S01]  /*0650*/  IABS R20, R8 ;  /* 0x0000000800147213 */ /* 0x000fe20000000000 */
[----:B------:R-:W1:Y:S01]  /*0660*/  I2F.RP R9, R22 ;  /* 0x0000001600097306 */ /* 0x000e620000209400 */
[----:B------:R-:W-:-:S02]  /*0670*/  LOP3.LUT R71, R72, 0x4, RZ, 0xfc, !PT ;  /* 0x0000000448477812 */ /* 0x000fc400078efcff */
[C---:B------:R-:W-:Y:S02]  /*0680*/  LOP3.LUT R70, R72.reuse, 0x8, RZ, 0xfc, !PT ;  /* 0x0000000848467812 */ /* 0x040fe400078efcff */
[C---:B------:R-:W-:Y:S01]  /*0690*/  LOP3.LUT R69, R72.reuse, 0xc, RZ, 0xfc, !PT ;  /* 0x0000000c48457812 */ /* 0x040fe200078efcff */
[----:B------:R-:W-:Y:S01]  /*06a0*/  IMAD R50, R71, c[0x0][0x188], RZ ;  /* 0x0000620047327a24 */ /* 0x000fe200078e02ff */
[C---:B------:R-:W-:Y:S01]  /*06b0*/  LOP3.LUT R68, R72.reuse, 0x10, RZ, 0xfc, !PT ;  /* 0x0000001048447812 */ /* 0x040fe200078efcff */
[----:B0-----:R-:W0:Y:S01]  /*06c0*/  MUFU.RCP R0, R0 ;  /* 0x0000000000007308 */ /* 0x001e220000001000 */
[C---:B------:R-:W-:Y:S01]  /*06d0*/  LOP3.LUT R67, R72.reuse, 0x14, RZ, 0xfc, !PT ;  /* 0x0000001448437812 */ /* 0x040fe200078efcff */
[----:B------:R-:W-:Y:S01]  /*06e0*/  IMAD R48, R69, c[0x0][0x188], RZ ;  /* 0x0000620045307a24 */ /* 0x000fe200078e02ff */
[----:B------:R-:W-:Y:S01]  /*06f0*/  LOP3.LUT R66, R72, 0x18, RZ, 0xfc, !PT ;  /* 0x0000001848427812 */ /* 0x000fe200078efcff */
[----:B------:R-:W-:Y:S01]  /*0700*/  IMAD R47, R68, c[0x0][0x188], RZ ;  /* 0x00006200442f7a24 */ /* 0x000fe200078e02ff */
[C---:B------:R-:W-:Y:S01]  /*0710*/  LOP3.LUT R65, R72.reuse, 0x1c, RZ, 0xfc, !PT ;  /* 0x0000001c48417812 */ /* 0x040fe200078efcff */
[----:B------:R-:W-:Y:S01]  /*0720*/  IMAD R46, R67, c[0x0][0x188], RZ ;  /* 0x00006200432e7a24 */ /* 0x000fe200078e02ff */
[C---:B------:R-:W-:Y:S01]  /*0730*/  LOP3.LUT R64, R72.reuse, 0x20, RZ, 0xfc, !PT ;  /* 0x0000002048407812 */ /* 0x040fe200078efcff */
[----:B-1----:R-:W1:Y:S01]  /*0740*/  MUFU.RCP R9, R9 ;  /* 0x0000000900097308 */ /* 0x002e620000001000 */
[C---:B------:R-:W-:Y:S01]  /*0750*/  LOP3.LUT R63, R72.reuse, 0x24, RZ, 0xfc, !PT ;  /* 0x00000024483f7812 */ /* 0x040fe200078efcff */
[----:B------:R-:W-:Y:S01]  /*0760*/  IMAD R44, R65, c[0x0][0x188], RZ ;  /* 0x00006200412c7a24 */ /* 0x000fe200078e02ff */
[----:B------:R-:W-:Y:S01]  /*0770*/  LOP3.LUT R62, R72, 0x28, RZ, 0xfc, !PT ;  /* 0x00000028483e7812 */ /* 0x000fe200078efcff */
[----:B------:R-:W-:Y:S01]  /*0780*/  IMAD R43, R64, c[0x0][0x188], RZ ;  /* 0x00006200402b7a24 */ /* 0x000fe200078e02ff */
[C---:B------:R-:W-:Y:S01]  /*0790*/  LOP3.LUT R61, R72.reuse, 0x2c, RZ, 0xfc, !PT ;  /* 0x0000002c483d7812 */ /* 0x040fe200078efcff */
[----:B------:R-:W-:Y:S01]  /*07a0*/  IMAD R42, R63, c[0x0][0x188], RZ ;  /* 0x000062003f2a7a24 */ /* 0x000fe200078e02ff */
[----:B------:R-:W-:Y:S01]  /*07b0*/  LOP3.LUT R60, R72, 0x30, RZ, 0xfc, !PT ;  /* 0x00000030483c7812 */ /* 0x000fe200078efcff */
[----:B------:R-:W-:Y:S01]  /*07c0*/  IMAD R41, R62, c[0x0][0x188], RZ ;  /* 0x000062003e297a24 */ /* 0x000fe200078e02ff */
[----:B0-----:R-:W-:Y:S01]  /*07d0*/  IADD3 R2, R0, 0xffffffe, RZ ;  /* 0x0ffffffe00027810 */ /* 0x001fe20007ffe0ff */
[----:B------:R-:W-:Y:S01]  /*07e0*/  IMAD R40, R61, c[0x0][0x188], RZ ;  /* 0x000062003d287a24 */ /* 0x000fe200078e02ff */
[----:B------:R-:W-:Y:S01]  /*07f0*/  LOP3.LUT R59, R72, 0x34, RZ, 0xfc, !PT ;  /* 0x00000034483b7812 */ /* 0x000fe200078efcff */
[----:B------:R-:W-:Y:S01]  /*0800*/  IMAD R39, R60, c[0x0][0x188], RZ ;  /* 0x000062003c277a24 */ /* 0x000fe200078e02ff */
[----:B------:R0:W2:Y:S01]  /*0810*/  F2I.FTZ.U32.TRUNC.NTZ R3, R2 ;  /* 0x0000000200037305 */ /* 0x0000a2000021f000 */
[----:B------:R-:W-:Y:S01]  /*0820*/  LOP3.LUT R58, R72, 0x38, RZ, 0xfc, !PT ;  /* 0x00000038483a7812 */ /* 0x000fe200078efcff */
[----:B------:R-:W-:Y:S01]  /*0830*/  IMAD R45, R66, c[0x0][0x188], RZ ;  /* 0x00006200422d7a24 */ /* 0x000fe200078e02ff */
[----:B-1----:R-:W-:Y:S01]  /*0840*/  IADD3 R12, R9, 0xffffffe, RZ ;  /* 0x0ffffffe090c7810 */ /* 0x002fe20007ffe0ff */
[----:B------:R-:W-:-:S02]  /*0850*/  IMAD R38, R59, c[0x0][0x188], RZ ;  /* 0x000062003b267a24 */ /* 0x000fc400078e02ff */
[----:B------:R-:W-:Y:S02]  /*0860*/  IMAD R37, R58, c[0x0][0x188], RZ ;  /* 0x000062003a257a24 */ /* 0x000fe400078e02ff */
[----:B------:R1:W3:Y:S01]  /*0870*/  F2I.FTZ.U32.TRUNC.NTZ R13, R12 ;  /* 0x0000000c000d7305 */ /* 0x0002e2000021f000 */
[----:B0-----:R-:W-:Y:S02]  /*0880*/  IMAD.MOV.U32 R2, RZ, RZ, RZ ;  /* 0x000000ffff027224 */ /* 0x001fe400078e00ff */
[----:B------:R-:W-:Y:S02]  /*0890*/  IMAD R49, R70, c[0x0][0x188], RZ ;  /* 0x0000620046317a24 */ /* 0x000fe400078e02ff */
[----:B--2---:R-:W-:Y:S02]  /*08a0*/  IMAD.MOV R10, RZ, RZ, -R3 ;  /* 0x000000ffff0a7224 */ /* 0x004fe400078e0a03 */
[----:B-1----:R-:W-:Y:S02]  /*08b0*/  IMAD.MOV.U32 R12, RZ, RZ, RZ ;  /* 0x000000ffff0c7224 */ /* 0x002fe400078e00ff */
[----:B------:R-:W-:Y:S01]  /*08c0*/  IMAD R15, R10, R23, RZ ;  /* 0x000000170a0f7224 */ /* 0x000fe200078e02ff */
[----:B------:R-:W-:-:S03]  /*08d0*/  IABS R10, R5 ;  /* 0x00000005000a7213 */ /* 0x000fc60000000000 */
[----:B------:R-:W-:-:S04]  /*08e0*/  IMAD.HI.U32 R3, R3, R15, R2 ;  /* 0x0000000f03037227 */ /* 0x000fc800078e0002 */
[----:B---3--:R-:W-:Y:S02]  /*08f0*/  IMAD.MOV R9, RZ, RZ, -R13 ;  /* 0x000000ffff097224 */ /* 0x008fe400078e0a0d */
[----:B------:R-:W-:-:S04]  /*0900*/  IMAD.HI.U32 R0, R3, R10, RZ ;  /* 0x0000000a03007227 */ /* 0x000fc800078e00ff */
[----:B------:R-:W-:Y:S02]  /*0910*/  IMAD R9, R9, R22, RZ ;  /* 0x0000001609097224 */ /* 0x000fe400078e02ff */
[----:B------:R-:W-:-:S04]  /*0920*/  IMAD.HI.U32 R2, R3, R14, RZ ;  /* 0x0000000e03027227 */ /* 0x000fc800078e00ff */
[----:B------:R-:W-:Y:S02]  /*0930*/  IMAD.MOV R0, RZ, RZ, -R0 ;  /* 0x000000ffff007224 */ /* 0x000fe400078e0a00 */
[----:B------:R-:W-:-:S04]  /*0940*/  IMAD.HI.U32 R13, R13, R9, R12 ;  /* 0x000000090d0d7227 */ /* 0x000fc800078e000c */
[----:B------:R-:W-:Y:S02]  /*0950*/  IMAD.MOV R2, RZ, RZ, -R2 ;  /* 0x000000ffff027224 */ /* 0x000fe400078e0a02 */
[----:B------:R-:W-:Y:S01]  /*0960*/  IMAD R12, R23, R0, R10 ;  /* 0x00000000170c7224 */ /* 0x000fe200078e020a */
[----:B------:R-:W-:Y:S01]  /*0970*/  LOP3.LUT R0, R11, 0xc0, RZ, 0xc0, !PT ;  /* 0x000000c00b007812 */ /* 0x000fe200078ec0ff */
[----:B------:R-:W-:-:S03]  /*0980*/  IMAD.HI.U32 R9, R3, R16, RZ ;  /* 0x0000001003097227 */ /* 0x000fc600078e00ff */
[C---:B------:R-:W-:Y:S01]  /*0990*/  ISETP.GT.U32.AND P0, PT, R23.reuse, R12, PT ;  /* 0x0000000c1700720c */ /* 0x040fe20003f04070 */
[----:B------:R-:W-:Y:S01]  /*09a0*/  IMAD R14, R23, R2, R14 ;  /* 0x00000002170e7224 */ /* 0x000fe200078e020e */
[----:B------:R-:W-:Y:S01]  /*09b0*/  LOP3.LUT R2, R11, 0x7, RZ, 0xc0, !PT ;  /* 0x000000070b027812 */ /* 0x000fe200078ec0ff */
[----:B------:R-:W-:Y:S02]  /*09c0*/  IMAD.MOV R9, RZ, RZ, -R9 ;  /* 0x000000ffff097224 */ /* 0x000fe400078e0a09 */
[----:B------:R-:W-:Y:S01]  /*09d0*/  IMAD.HI.U32 R13, R13, R17, RZ ;  /* 0x000000110d0d7227 */ /* 0x000fe200078e00ff */
[----:B------:R-:W-:-:S03]  /*09e0*/  ISETP.GT.U32.AND P1, PT, R23, R14, PT ;  /* 0x0000000e1700720c */ /* 0x000fc60003f24070 */
[----:B------:R-:W-:Y:S02]  /*09f0*/  IMAD R15, R23, R9, R16 ;  /* 0x00000009170f7224 */ /* 0x000fe400078e0210 */
[----:B------:R-:W-:-:S03]  /*0a00*/  IMAD.HI.U32 R3, R3, R20, RZ ;  /* 0x0000001403037227 */ /* 0x000fc600078e00ff */
[----:B------:R-:W-:Y:S01]  /*0a10*/  ISETP.GT.U32.AND P2, PT, R23, R15, PT ;  /* 0x0000000f1700720c */ /* 0x000fe20003f44070 */
[----:B------:R-:W-:Y:S01]  /*0a20*/  @!P0 IMAD.IADD R12, R12, 0x1, -R23 ;  /* 0x000000010c0c8824 */ /* 0x000fe200078e0a17 */
[----:B------:R-:W-:Y:S01]  /*0a30*/  ISETP.GE.AND P0, PT, R5, RZ, PT ;  /* 0x000000ff0500720c */ /* 0x000fe20003f06270 */
[----:B------:R-:W-:Y:S02]  /*0a40*/  IMAD.MOV R9, RZ, RZ, -R13 ;  /* 0x000000ffff097224 */ /* 0x000fe400078e0a0d */
[----:B------:R-:W-:Y:S01]  /*0a50*/  @!P1 IMAD.IADD R14, R14, 0x1, -R23 ;  /* 0x000000010e0e9824 */ /* 0x000fe200078e0a17 */
[C---:B------:R-:W-:Y:S01]  /*0a60*/  ISETP.GT.U32.AND P1, PT, R23.reuse, R12, PT ;  /* 0x0000000c1700720c */ /* 0x040fe20003f24070 */
[----:B------:R-:W-:Y:S01]  /*0a70*/  IMAD.MOV R16, RZ, RZ, -R3 ;  /* 0x000000ffff107224 */ /* 0x000fe200078e0a03 */
[----:B------:R-:W-:Y:S01]  /*0a80*/  LOP3.LUT R3, R18, 0x10, RZ, 0xc0, !PT ;  /* 0x0000001012037812 */ /* 0x000fe200078ec0ff */
[----:B------:R-:W-:Y:S01]  /*0a90*/  IMAD R17, R22, R9, R17 ;  /* 0x0000000916117224 */ /* 0x000fe200078e0211 */
[C---:B------:R-:W-:Y:S01]  /*0aa0*/  ISETP.GT.U32.AND P6, PT, R23.reuse, R14, PT ;  /* 0x0000000e1700720c */ /* 0x040fe20003fc4070 */
[----:B------:R-:W-:Y:S01]  /*0ab0*/  IMAD R16, R23, R16, R20 ;  /* 0x0000001017107224 */ /* 0x000fe200078e0214 */
[----:B------:R-:W-:Y:S01]  /*0ac0*/  LEA.HI R3, R0, R3, RZ, 0x1f ;  /* 0x0000000300037211 */ /* 0x000fe200078ff8ff */
[--C-:B------:R-:W-:Y:S01]  /*0ad0*/  @!P2 IMAD.IADD R15, R15, 0x1, -R23.reuse ;  /* 0x000000010f0fa824 */ /* 0x100fe200078e0a17 */
[----:B------:R-:W-:Y:S01]  /*0ae0*/  ISETP.GT.U32.AND P4, PT, R22, R17, PT ;  /* 0x000000111600720c */ /* 0x000fe20003f84070 */
[C---:B------:R-:W-:Y:S01]  /*0af0*/  IMAD.SHL.U32 R13, R2.reuse, 0x80, RZ ;  /* 0x00000080020d7824 */ /* 0x040fe200078e00ff */
[C---:B------:R-:W-:Y:S01]  /*0b00*/  ISETP.GT.U32.AND P3, PT, R23.reuse, R16, PT ;  /* 0x000000101700720c */ /* 0x040fe20003f64070 */
[----:B------:R-:W-:Y:S01]  /*0b10*/  IMAD.SHL.U32 R19, R2, 0x10, RZ ;  /* 0x0000001002137824 */ /* 0x000fe200078e00ff */
[----:B------:R-:W-:Y:S01]  /*0b20*/  ISETP.GT.U32.AND P5, PT, R23, R15, PT ;  /* 0x0000000f1700720c */ /* 0x000fe20003fa4070 */
[----:B------:R-:W-:Y:S01]  /*0b30*/  @!P1 IMAD.IADD R12, R12, 0x1, -R23 ;  /* 0x000000010c0c9824 */ /* 0x000fe200078e0a17 */
[----:B------:R-:W-:Y:S01]  /*0b40*/  ISETP.GE.AND P1, PT, R7, RZ, PT ;  /* 0x000000ff0700720c */ /* 0x000fe20003f26270 */
[----:B------:R-:W-:Y:S01]  /*0b50*/  IMAD.IADD R2, R13, 0x1, R19 ;  /* 0x000000010d027824 */ /* 0x000fe200078e0213 */
[----:B------:R-:W-:Y:S01]  /*0b60*/  ISETP.GE.AND P2, PT, R6, RZ, PT ;  /* 0x000000ff0600720c */ /* 0x000fe20003f46270 */
[----:B------:R-:W-:Y:S01]  /*0b70*/  @!P0 IMAD.MOV R12, RZ, RZ, -R12 ;  /* 0x000000ffff0c8224 */ /* 0x000fe200078e0a0c */
[----:B------:R-:W-:Y:S01]  /*0b80*/  ISETP.NE.AND P0, PT, RZ, c[0x0][0x178], PT ;  /* 0x00005e00ff007a0c */ /* 0x000fe20003f05270 */
[--C-:B------:R-:W-:Y:S01]  /*0b90*/  @!P6 IMAD.IADD R14, R14, 0x1, -R23.reuse ;  /* 0x000000010e0ee824 */ /* 0x100fe200078e0a17 */
[----:B------:R-:W-:Y:S01]  /*0ba0*/  ISETP.GE.AND P6, PT, R8, RZ, PT ;  /* 0x000000ff0800720c */ /* 0x000fe20003fc6270 */
[----:B------:R-:W-:Y:S01]  /*0bb0*/  @!P4 IMAD.IADD R17, R17, 0x1, -R22 ;  /* 0x000000011111c824 */ /* 0x000fe200078e0a16 */
[----:B------:R-:W-:Y:S01]  /*0bc0*/  LOP3.LUT R21, R2, R3, RZ, 0x3c, !PT ;  /* 0x0000000302157212 */ /* 0x000fe200078e3cff */
[--C-:B------:R-:W-:Y:S01]  /*0bd0*/  @!P3 IMAD.IADD R16, R16, 0x1, -R23.reuse ;  /* 0x000000011010b824 */ /* 0x100fe200078e0a17 */
[----:B------:R-:W-:Y:S01]  /*0be0*/  LOP3.LUT R19, R19, 0x30, R18, 0x78, !PT ;  /* 0x0000003013137812 */ /* 0x000fe200078e7812 */
[----:B------:R-:W-:Y:S01]  /*0bf0*/  @!P5 IMAD.IADD R15, R15, 0x1, -R23 ;  /* 0x000000010f0fd824 */ /* 0x000fe200078e0a17 */
[----:B------:R-:W-:Y:S01]  /*0c00*/  ISETP.GT.U32.AND P3, PT, R22, R17, PT ;  /* 0x000000111600720c */ /* 0x000fe20003f64070 */
[----:B------:R-:W-:Y:S01]  /*0c10*/  IMAD.SHL.U32 R9, R11, 0x40, RZ ;  /* 0x000000400b097824 */ /* 0x000fe200078e00ff */
[----:B------:R-:W-:Y:S01]  /*0c20*/  ISETP.GT.U32.AND P4, PT, R23, R16, PT ;  /* 0x000000101700720c */ /* 0x000fe20003f84070 */
[----:B------:R-:W-:Y:S01]  /*0c30*/  @!P1 IMAD.MOV R15, RZ, RZ, -R15 ;  /* 0x000000ffff0f9224 */ /* 0x000fe200078e0a0f */
[----:B------:R-:W-:Y:S01]  /*0c40*/  ISETP.GE.AND P1, PT, R4, RZ, PT ;  /* 0x000000ff0400720c */ /* 0x000fe20003f26270 */
[----:B------:R-:W-:Y:S01]  /*0c50*/  IMAD.SHL.U32 R10, R11, 0x20, RZ ;  /* 0x000000200b0a7824 */ /* 0x000fe200078e00ff */
[----:B------:R-:W-:Y:S01]  /*0c60*/  SHF.R.U32.HI R3, RZ, 0x2, R0 ;  /* 0x00000002ff037819 */ /* 0x000fe20000011600 */
[----:B------:R-:W-:Y:S01]  /*0c70*/  @!P2 IMAD.MOV R14, RZ, RZ, -R14 ;  /* 0x000000ffff0ea224 */ /* 0x000fe200078e0a0e */
[----:B------:R-:W-:-:S02]  /*0c80*/  SHF.R.S32.HI R2, RZ, 0x1f, R51 ;  /* 0x0000001fff027819 */ /* 0x000fc40000011433 */
[----:B------:R-:W-:Y:S02]  /*0c90*/  LOP3.LUT R0, R9, 0x400, RZ, 0xc0, !PT ;  /* 0x0000040009007812 */ /* 0x000fe400078ec0ff */
[----:B------:R-:W-:Y:S01]  /*0ca0*/  LOP3.LUT R20, R19, 0x400, R10, 0xf8, !PT ;  /* 0x0000040013147812 */ /* 0x000fe200078ef80a */
[----:B------:R-:W-:Y:S01]  /*0cb0*/  @!P3 IMAD.IADD R17, R17, 0x1, -R22 ;  /* 0x000000011111b824 */ /* 0x000fe200078e0a16 */
[----:B------:R-:W-:Y:S01]  /*0cc0*/  LEA.HI R51, R2, R51, RZ, 0x6 ;  /* 0x0000003302337211 */ /* 0x000fe200078f30ff */
[----:B------:R-:W-:Y:S01]  /*0cd0*/  @!P4 IMAD.IADD R16, R16, 0x1, -R23 ;  /* 0x000000011010c824 */ /* 0x000fe200078e0a17 */
[----:B------:R-:W-:Y:S01]  /*0ce0*/  ISETP.NE.AND P3, PT, RZ, c[0x0][0x17c], PT ;  /* 0x00005f00ff007a0c */ /* 0x000fe20003f65270 */
[----:B------:R-:W-:Y:S01]  /*0cf0*/  @!P1 IMAD.MOV R17, RZ, RZ, -R17 ;  /* 0x000000ffff119224 */ /* 0x000fe200078e0a11 */
[----:B------:R-:W-:Y:S01]  /*0d00*/  @!P0 LOP3.LUT R17, RZ, c[0x0][0x178], RZ, 0x33, !PT ;  /* 0x00005e00ff118a12 */ /* 0x000fe200078e33ff */
[----:B------:R-:W-:Y:S01]  /*0d10*/  IMAD.IADD R2, R0, 0x1, R21 ;  /* 0x0000000100027824 */ /* 0x000fe200078e0215 */
[----:B------:R-:W-:Y:S01]  /*0d20*/  LOP3.LUT R0, R20, R13, RZ, 0xfc, !PT ;  /* 0x0000000d14007212 */ /* 0x000fe200078efcff */
[----:B------:R-:W-:Y:S01]  /*0d30*/  @!P6 IMAD.MOV R16, RZ, RZ, -R16 ;  /* 0x000000ffff10e224 */ /* 0x000fe200078e0a10 */
[----:B------:R-:W-:Y:S01]  /*0d40*/  LOP3.LUT R13, RZ, c[0x0][0x17c], RZ, 0x33, !PT ;  /* 0x00005f00ff0d7a12 */ /* 0x000fe200078e33ff */
[----:B------:R-:W-:Y:S01]  /*0d50*/  IMAD R17, R17, c[0x0][0x184], RZ ;  /* 0x0000610011117a24 */ /* 0x000fe200078e02ff */
[----:B------:R-:W-:-:S02]  /*0d60*/  LOP3.LUT R3, R3, 0x1fe, R18, 0x78, !PT ;  /* 0x000001fe03037812 */ /* 0x000fc400078e7812 */
[C---:B------:R-:W-:Y:S02]  /*0d70*/  SEL R54, R13.reuse, R12, !P3 ;  /* 0x0000000c0d367207 */ /* 0x040fe40005800000 */
[C---:B------:R-:W-:Y:S01]  /*0d80*/  SEL R55, R13.reuse, R14, !P3 ;  /* 0x0000000e0d377207 */ /* 0x040fe20005800000 */
[----:B------:R-:W-:Y:S01]  /*0d90*/  IMAD.MOV.U32 R14, RZ, RZ, c[0x0][0x18c] ;  /* 0x00006300ff0e7624 */ /* 0x000fe200078e00ff */
[C---:B------:R-:W-:Y:S01]  /*0da0*/  SEL R56, R13.reuse, R15, !P3 ;  /* 0x0000000f0d387207 */ /* 0x040fe20005800000 */
[----:B------:R-:W-:Y:S01]  /*0db0*/  IMAD.MOV.U32 R15, RZ, RZ, c[0x0][0x188] ;  /* 0x00006200ff0f7624 */ /* 0x000fe200078e00ff */
[----:B------:R-:W-:Y:S01]  /*0dc0*/  SEL R57, R13, R16, !P3 ;  /* 0x000000100d397207 */ /* 0x000fe20005800000 */
[C---:B------:R-:W-:Y:S01]  /*0dd0*/  IMAD R13, R72.reuse, c[0x0][0x188], RZ ;  /* 0x00006200480d7a24 */ /* 0x040fe200078e02ff */
[----:B------:R-:W-:Y:S01]  /*0de0*/  LOP3.LUT R12, R72, 0x3c, RZ, 0xfc, !PT ;  /* 0x0000003c480c7812 */ /* 0x000fe200078efcff */
[----:B------:R-:W-:Y:S01]  /*0df0*/  IMAD.SHL.U32 R14, R14, 0x40, RZ ;  /* 0x000000400e0e7824 */ /* 0x000fe200078e00ff */
[----:B------:R-:W-:Y:S01]  /*0e00*/  LEA R76, P2, R77, c[0x0][0x168], 0x1 ;  /* 0x00005a004d4c7a11 */ /* 0x000fe200078408ff */
[----:B------:R-:W-:Y:S01]  /*0e10*/  IMAD.SHL.U32 R15, R15, 0x40, RZ ;  /* 0x000000400f0f7824 */ /* 0x000fe200078e00ff */
[----:B------:R-:W-:Y:S01]  /*0e20*/  LEA R74, P0, R17, c[0x0][0x160], 0x1 ;  /* 0x00005800114a7a11 */ /* 0x000fe200078008ff */
[----:B------:R-:W-:Y:S01]  /*0e30*/  IMAD R36, R12, c[0x0][0x188], RZ ;  /* 0x000062000c247a24 */ /* 0x000fe200078e02ff */
[----:B------:R-:W-:Y:S01]  /*0e40*/  SHF.R.S32.HI R51, RZ, 0x6, R51 ;  /* 0x00000006ff337819 */ /* 0x000fe20000011433 */
[----:B------:R-:W-:Y:S01]  /*0e50*/  IMAD R54, R54, c[0x0][0x190], RZ ;  /* 0x0000640036367a24 */ /* 0x000fe200078e02ff */
[----:B------:R-:W-:Y:S01]  /*0e60*/  LEA.HI.X.SX32 R77, R77, c[0x0][0x16c], 0x1, P2 ;  /* 0x00005b004d4d7a11 */ /* 0x000fe200010f0eff */
[----:B------:R-:W-:Y:S01]  /*0e70*/  IMAD R55, R55, c[0x0][0x190], RZ ;  /* 0x0000640037377a24 */ /* 0x000fe200078e02ff */
[----:B------:R-:W-:Y:S01]  /*0e80*/  LOP3.LUT R52, R3, 0x40, RZ, 0x3c, !PT ;  /* 0x0000004003347812 */ /* 0x000fe200078e3cff */
[----:B------:R-:W-:Y:S01]  /*0e90*/  IMAD R56, R56, c[0x0][0x190], RZ ;  /* 0x0000640038387a24 */ /* 0x000fe200078e02ff */
[----:B------:R-:W-:Y:S01]  /*0ea0*/  LOP3.LUT R53, R0, 0x40, RZ, 0x3c, !PT ;  /* 0x0000004000357812 */ /* 0x000fe200078e3cff */
[----:B------:R-:W-:Y:S01]  /*0eb0*/  IMAD R57, R57, c[0x0][0x190], RZ ;  /* 0x0000640039397a24 */ /* 0x000fe200078e02ff */
[----:B------:R-:W-:-:S04]  /*0ec0*/  LEA.HI.X.SX32 R75, R17, c[0x0][0x164], 0x1, P0 ;  /* 0x00005900114b7a11 */ /* 0x000fc800000f0eff */
.L_x_1:
[----:B------:R-:W-:Y:S01]  /*0ed0*/  ISETP.GE.AND P1, PT, R71, UR4, PT ;  /* 0x0000000447007c0c */ /* 0x000fe2000bf26270 */
[----:B------:R-:W-:Y:S01]  /*0ee0*/  IMAD.WIDE R20, R50, 0x2, R74 ;  /* 0x0000000232147825 */ /* 0x000fe200078e024a */
[----:B------:R-:W-:-:S02]  /*0ef0*/  ISETP.GE.AND P2, PT, R70, UR4, PT ;  /* 0x0000000446007c0c */ /* 0x000fc4000bf46270 */
[----:B------:R-:W-:Y:S01]  /*0f00*/  ISETP.GE.AND P3, PT, R69, UR4, PT ;  /* 0x0000000445007c0c */ /* 0x000fe2000bf66270 */
[----:B------:R-:W-:Y:S01]  /*0f10*/  IMAD.WIDE R30, R49, 0x2, R74 ;  /* 0x00000002311e7825 */ /* 0x000fe200078e024a */
[----:B------:R-:W-:Y:S02]  /*0f20*/  ISETP.GE.AND P0, PT, R72, UR4, PT ;  /* 0x0000000448007c0c */ /* 0x000fe4000bf06270 */
[----:B------:R-:W-:Y:S01]  /*0f30*/  PRMT R79, RZ, 0x7610, R79 ;  /* 0x00007610ff4f7816 */ /* 0x000fe2000000004f */
[----:B------:R-:W-:Y:S01]  /*0f40*/  IMAD.WIDE R34, R48, 0x2, R74 ;  /* 0x0000000230227825 */ /* 0x000fe200078e024a */
[----:B------:R-:W-:Y:S02]  /*0f50*/  PRMT R80, RZ, 0x7610, R80 ;  /* 0x00007610ff507816 */ /* 0x000fe40000000050 */
[----:B------:R-:W-:Y:S01]  /*0f60*/  PRMT R78, RZ, 0x7610, R78 ;  /* 0x00007610ff4e7816 */ /* 0x000fe2000000004e */
[----:B------:R-:W-:Y:S01]  /*0f70*/  IMAD.WIDE R18, R13, 0x2, R74 ;  /* 0x000000020d127825 */ /* 0x000fe200078e024a */
[----:B------:R0:W2:Y:S01]  /*0f80*/  @!P1 LDG.E.U16 R79, [R20.64] ;  /* 0x00000006144f9981 */ /* 0x0000a2000c1e1500 */
[----:B------:R-:W-:-:S02]  /*0f90*/  PRMT R82, RZ, 0x7610, R82 ;  /* 0x00007610ff527816 */ /* 0x000fc40000000052 */
[----:B------:R-:W-:Y:S01]  /*0fa0*/  ISETP.GE.AND P1, PT, R67, UR4, PT ;  /* 0x0000000443007c0c */ /* 0x000fe2000bf26270 */
[----:B------:R1:W3:Y:S01]  /*0fb0*/  @!P2 LDG.E.U16 R80, [R30.64] ;  /* 0x000000061e50a981 */ /* 0x0002e2000c1e1500 */
[----:B------:R-:W-:-:S03]  /*0fc0*/  ISETP.GE.AND P2, PT, R66, UR4, PT ;  /* 0x0000000442007c0c */ /* 0x000fc6000bf46270 */
[----:B------:R4:W5:Y:S01]  /*0fd0*/  @!P3 LDG.E.U16 R78, [R34.64] ;  /* 0x00000006224eb981 */ /* 0x000962000c1e1500 */
[----:B------:R-:W-:Y:S01]  /*0fe0*/  ISETP.GE.AND P3, PT, R65, UR4, PT ;  /* 0x0000000441007c0c */ /* 0x000fe2000bf66270 */
[----:B------:R-:W-:Y:S01]  /*0ff0*/  IMAD.WIDE R28, R46, 0x2, R74 ;  /* 0x000000022e1c7825 */ /* 0x000fe200078e024a */
[----:B------:R-:W-:Y:S01]  /*1000*/  PRMT R17, RZ, 0x7610, R17 ;  /* 0x00007610ff117816 */ /* 0x000fe20000000011 */
[----:B------:R0:W2:Y:S01]  /*1010*/  @!P0 LDG.E.U16 R82, [R18.64] ;  /* 0x0000000612528981 */ /* 0x0000a2000c1e1500 */
[----:B------:R-:W-:Y:S01]  /*1020*/  ISETP.GE.AND P0, PT, R68, UR4, PT ;  /* 0x0000000444007c0c */ /* 0x000fe2000bf06270 */
[----:B------:R-:W-:Y:S01]  /*1030*/  IMAD.WIDE R32, R45, 0x2, R74 ;  /* 0x000000022d207825 */ /* 0x000fe200078e024a */
[----:B------:R-:W-:Y:S02]  /*1040*/  PRMT R16, RZ, 0x7610, R16 ;  /* 0x00007610ff107816 */ /* 0x000fe40000000010 */
[----:B------:R1:W5:Y:S01]  /*1050*/  @!P1 LDG.E.U16 R17, [R28.64] ;  /* 0x000000061c119981 */ /* 0x000362000c1e1500 */
[----:B------:R-:W-:Y:S01]  /*1060*/  IMAD.WIDE R86, R44, 0x2, R74 ;  /* 0x000000022c567825 */ /* 0x000fe200078e024a */
[----:B0-----:R-:W-:-:S02]  /*1070*/  PRMT R18, RZ, 0x7610, R18 ;  /* 0x00007610ff127816 */ /* 0x001fc40000000012 */
[----:B------:R-:W-:Y:S01]  /*1080*/  PRMT R19, RZ, 0x7610, R19 ;  /* 0x00007610ff137816 */ /* 0x000fe20000000013 */
[----:B------:R-:W-:Y:S01]  /*1090*/  IMAD.WIDE R22, R47, 0x2, R74 ;  /* 0x000000022f167825 */ /* 0x000fe200078e024a */
[----:B------:R-:W-:Y:S02]  /*10a0*/  ISETP.GE.AND P1, PT, R64, UR4, PT ;  /* 0x0000000440007c0c */ /* 0x000fe4000bf26270 */
[----:B------:R0:W5:Y:S01]  /*10b0*/  @!P2 LDG.E.U16 R18, [R32.64] ;  /* 0x000000062012a981 */ /* 0x000162000c1e1500 */
[----:B------:R-:W-:-:S03]  /*10c0*/  ISETP.GE.AND P2, PT, R63, UR4, PT ;  /* 0x000000043f007c0c */ /* 0x000fc6000bf46270 */
[----:B------:R0:W5:Y:S01]  /*10d0*/  @!P3 LDG.E.U16 R19, [R86.64] ;  /* 0x000000065613b981 */ /* 0x000162000c1e1500 */
[----:B------:R-:W-:Y:S01]  /*10e0*/  ISETP.GE.AND P3, PT, R62, UR4, PT ;  /* 0x000000043e007c0c */ /* 0x000fe2000bf66270 */
[----:B----4-:R-:W-:Y:S01]  /*10f0*/  IMAD.WIDE R34, R43, 0x2, R74 ;  /* 0x000000022b227825 */ /* 0x010fe200078e024a */
[----:B------:R-:W-:Y:S01]  /*1100*/  PRMT R20, RZ, 0x7610, R20 ;  /* 0x00007610ff147816 */ /* 0x000fe20000000014 */
[----:B------:R4:W5:Y:S01]  /*1110*/  @!P0 LDG.E.U16 R16, [R22.64] ;  /* 0x0000000616108981 */ /* 0x000962000c1e1500 */
[----:B------:R-:W-:Y:S01]  /*1120*/  PRMT R21, RZ, 0x7610, R21 ;  /* 0x00007610ff157816 */ /* 0x000fe20000000015 */
[--C-:B-1----:R-:W-:Y:S01]  /*1130*/  IMAD.WIDE R30, R42, 0x2, R74.reuse ;  /* 0x000000022a1e7825 */ /* 0x102fe200078e024a */
[----:B------:R-:W-:Y:S02]  /*1140*/  ISETP.GE.AND P4, PT, R61, UR4, PT ;  /* 0x000000043d007c0c */ /* 0x000fe4000bf86270 */
[----:B------:R1:W5:Y:S01]  /*1150*/  @!P1 LDG.E.U16 R20, [R34.64] ;  /* 0x0000000622149981 */ /* 0x000362000c1e1500 */
[----:B------:R-:W-:Y:S01]  /*1160*/  IMAD.WIDE R84, R41, 0x2, R74 ;  /* 0x0000000229547825 */ /* 0x000fe200078e024a */
[----:B----4-:R-:W-:-:S02]  /*1170*/  PRMT R22, RZ, 0x7610, R22 ;  /* 0x00007610ff167816 */ /* 0x010fc40000000016 */
[----:B------:R4:W5:Y:S01]  /*1180*/  @!P2 LDG.E.U16 R21, [R30.64] ;  /* 0x000000061e15a981 */ /* 0x000962000c1e1500 */
[----:B------:R-:W-:Y:S02]  /*1190*/  ISETP.GE.AND P0, PT, R60, UR4, PT ;  /* 0x000000043c007c0c */ /* 0x000fe4000bf06270 */
[----:B------:R-:W-:Y:S01]  /*11a0*/  ISETP.GE.AND P1, PT, R59, UR4, PT ;  /* 0x000000043b007c0c */ /* 0x000fe2000bf26270 */
[----:B------:R4:W5:Y:S01]  /*11b0*/  @!P3 LDG.E.U16 R22, [R84.64] ;  /* 0x000000065416b981 */ /* 0x000962000c1e1500 */
[----:B------:R-:W-:Y:S02]  /*11c0*/  ISETP.GE.AND P2, PT, R58, UR4, PT ;  /* 0x000000043a007c0c */ /* 0x000fe4000bf46270 */
[----:B------:R-:W-:Y:S01]  /*11d0*/  ISETP.GE.AND P3, PT, R12, UR4, PT ;  /* 0x000000040c007c0c */ /* 0x000fe2000bf66270 */
[----:B------:R-:W-:Y:S01]  /*11e0*/  IMAD.WIDE R88, R40, 0x2, R74 ;  /* 0x0000000228587825 */ /* 0x000fe200078e024a */
[----:B0-----:R-:W-:Y:S02]  /*11f0*/  PRMT R33, RZ, 0x7610, R33 ;  /* 0x00007610ff217816 */ /* 0x001fe40000000021 */
[----:B------:R-:W-:Y:S01]  /*1200*/  PRMT R28, RZ, 0x7610, R28 ;  /* 0x00007610ff1c7816 */ /* 0x000fe2000000001c */
[----:B------:R-:W-:Y:S01]  /*1210*/  IMAD.WIDE R90, R39, 0x2, R74 ;  /* 0x00000002275a7825 */ /* 0x000fe200078e024a */
[----:B-1----:R-:W-:-:S02]  /*1220*/  PRMT R35, RZ, 0x7610, R35 ;  /* 0x00007610ff237816 */ /* 0x002fc40000000023 */
[----:B------:R0:W5:Y:S01]  /*1230*/  @!P4 LDG.E.U16 R33, [R88.64] ;  /* 0x000000065821c981 */ /* 0x000162000c1e1500 */
[----:B----4-:R-:W-:Y:S01]  /*1240*/  PRMT R30, RZ, 0x7610, R30 ;  /* 0x00007610ff1e7816 */ /* 0x010fe2000000001e */
[----:B------:R-:W-:Y:S01]  /*1250*/  IMAD.WIDE R84, R38, 0x2, R74 ;  /* 0x0000000226547825 */ /* 0x000fe200078e024a */
[----:B------:R-:W-:Y:S01]  /*1260*/  PRMT R32, RZ, 0x7610, R32 ;  /* 0x00007610ff207816 */ /* 0x000fe20000000020 */
[----:B------:R1:W4:Y:S02]  /*1270*/  @!P0 LDG.E.U16 R28, [R90.64] ;  /* 0x000000065a1c8981 */ /* 0x000324000c1e1500 */
[--C-:B------:R-:W-:Y:S02]  /*1280*/  IMAD.WIDE R86, R37, 0x2, R74.reuse ;  /* 0x0000000225567825 */ /* 0x100fe400078e024a */
[----:B------:R1:W4:Y:S02]  /*1290*/  @!P1 LDG.E.U16 R35, [R84.64] ;  /* 0x0000000654239981 */ /* 0x000324000c1e1500 */
[----:B0-----:R-:W-:-:S02]  /*12a0*/  IMAD.WIDE R88, R36, 0x2, R74 ;  /* 0x0000000224587825 */ /* 0x001fc400078e024a */
[----:B------:R0:W4:Y:S04]  /*12b0*/  @!P2 LDG.E.U16 R30, [R86.64] ;  /* 0x00000006561ea981 */ /* 0x000128000c1e1500 */
[----:B------:R-:W4:Y:S04]  /*12c0*/  @!P3 LDG.E.U16 R32, [R88.64] ;  /* 0x000000065820b981 */ /* 0x000f28000c1e1500 */
[----:B------:R-:W-:Y:S01]  /*12d0*/  BAR.SYNC.DEFER_BLOCKING 0x0 ;  /* 0x0000000000007b1d */ /* 0x000fe20000010000 */
[----:B------:R-:W-:Y:S01]  /*12e0*/  ISETP.GE.AND P0, PT, R73, UR4, PT ;  /* 0x0000000449007c0c */ /* 0x000fe2000bf06270 */
[----:B------:R-:W-:Y:S01]  /*12f0*/  IMAD.WIDE R92, R57, 0x2, R76 ;  /* 0x00000002395c7825 */ /* 0x000fe200078e024c */
[----:B------:R-:W-:-:S02]  /*1300*/  PRMT R34, RZ, 0x7610, R34 ;  /* 0x00007610ff227816 */ /* 0x000fc40000000022 */
[----:B------:R-:W-:Y:S01]  /*1310*/  PRMT R23, RZ, 0x7610, R23 ;  /* 0x00007610ff177816 */ /* 0x000fe20000000017 */
[----:B-1----:R-:W-:Y:S01]  /*1320*/  IMAD.WIDE R90, R55, 0x2, R76 ;  /* 0x00000002375a7825 */ /* 0x002fe200078e024c */
[----:B------:R-:W-:Y:S02]  /*1330*/  PRMT R29, RZ, 0x7610, R29 ;  /* 0x00007610ff1d7816 */ /* 0x000fe4000000001d */
[----:B------:R-:W-:Y:S01]  /*1340*/  PRMT R31, RZ, 0x7610, R31 ;  /* 0x00007610ff1f7816 */ /* 0x000fe2000000001f */
[----:B------:R-:W-:-:S04]  /*1350*/  IMAD.WIDE R84, R56, 0x2, R76 ;  /* 0x0000000238547825 */ /* 0x000fc800078e024c */
[----:B0-----:R-:W-:Y:S01]  /*1360*/  IMAD.WIDE R86, R54, 0x2, R76 ;  /* 0x0000000236567825 */ /* 0x001fe200078e024c */
[----:B------:R-:W4:Y:S04]  /*1370*/  @!P0 LDG.E.U16 R34, [R92.64] ;  /* 0x000000065c228981 */ /* 0x000f28000c1e1500 */
[----:B------:R-:W4:Y:S04]  /*1380*/  @!P0 LDG.E.U16 R23, [R90.64] ;  /* 0x000000065a178981 */ /* 0x000f28000c1e1500 */
[----:B------:R-:W4:Y:S04]  /*1390*/  @!P0 LDG.E.U16 R29, [R84.64] ;  /* 0x00000006541d8981 */ /* 0x000f28000c1e1500 */
[----:B------:R-:W4:Y:S01]  /*13a0*/  @!P0 LDG.E.U16 R31, [R86.64] ;  /* 0x00000006561f8981 */ /* 0x000f22000c1e1500 */
[----:B------:R-:W-:-:S04]  /*13b0*/  IADD3 R51, R51, -0x1, RZ ;  /* 0xffffffff33337810 */ /* 0x000fc80007ffe0ff */
[----:B------:R-:W-:Y:S01]  /*13c0*/  ISETP.NE.U32.AND P0, PT, R51, RZ, PT ;  /* 0x000000ff3300720c */ /* 0x000fe20003f05070 */
[----:B------:R-:W-:Y:S01]  /*13d0*/  UIADD3 UR4, UR4, -0x40, URZ ;  /* 0xffffffc004047890 */ /* 0x000fe2000fffe03f */
[----:B------:R-:W-:-:S04]  /*13e0*/  IMAD.WIDE R76, R14, 0x2, R76 ;  /* 0x000000020e4c7825 */ /* 0x000fc800078e024c */
[----:B------:R-:W-:Y:S01]  /*13f0*/  IMAD.WIDE R74, R15, 0x2, R74 ;  /* 0x000000020f4a7825 */ /* 0x000fe200078e024a */
[----:B---3--:R-:W-:Y:S04]  /*1400*/  STS.U16 [R3+0x400], R80 ;  /* 0x0004005003007388 */ /* 0x008fe80000000400 */
[----:B--2---:R-:W-:Y:S04]  /*1410*/  STS.U16 [R3], R82 ;  /* 0x0000005203007388 */ /* 0x004fe80000000400 */
[----:B-----5:R-:W-:Y:S04]  /*1420*/  STS.U16 [R3+0xc00], R18 ;  /* 0x000c001203007388 */ /* 0x020fe80000000400 */
[----:B------:R-:W-:Y:S04]  /*1430*/  STS.U16 [R3+0x800], R16 ;  /* 0x0008001003007388 */ /* 0x000fe80000000400 */
[----:B------:R-:W-:Y:S04]  /*1440*/  STS.U16 [R3+0x1000], R20 ;  /* 0x0010001403007388 */ /* 0x000fe80000000400 */
[----:B------:R-:W-:Y:S04]  /*1450*/  STS.U16 [R3+0x1400], R22 ;  /* 0x0014001603007388 */ /* 0x000fe80000000400 */
[----:B----4-:R-:W-:Y:S04]  /*1460*/  STS.U16 [R3+0x1800], R28 ;  /* 0x0018001c03007388 */ /* 0x010fe80000000400 */
[----:B------:R-:W-:Y:S04]  /*1470*/  STS.U16 [R3+0x1c00], R30 ;  /* 0x001c001e03007388 */ /* 0x000fe80000000400 */
        /* <DEDUP_REMOVED lines=12> */
[----:B------:R-:W-:Y:S06]  /*1540*/  BAR.SYNC.DEFER_BLOCKING 0x0 ;  /* 0x0000000000007b1d */ /* 0x000fec0000010000 */
[----:B------:R-:W-:Y:S04]  /*1550*/  LDSM.16.MT88.4 R28, [R2] ;  /* 0x00000000021c783b */ /* 0x000fe80000004200 */
[----:B------:R-:W0:Y:S04]  /*1560*/  LDSM.16.M88.4 R16, [R0+0x2000] ;  /* 0x002000000010783b */ /* 0x000e280000000200 */
[----:B------:R-:W1:Y:S04]  /*1570*/  LDSM.16.MT88.4 R20, [R2+0x800] ;  /* 0x000800000214783b */ /* 0x000e680000004200 */
[----:B------:R-:W-:Y:S01]  /*1580*/  LDSM.16.M88.4 R32, [R53+0x2000] ;  /* 0x002000003520783b */ /* 0x000fe20000000200 */
[----:B0-----:R-:W-:Y:S03]  /*1590*/  HMMA.16816.F32.BF16 R24, R28, R16, R24 ;  /* 0x000000101c18723c */ /* 0x001fe60000041818 */
[----:B------:R-:W0:Y:S11]  /*15a0*/  LDSM.16.MT88.4 R28, [R2+0x1000] ;  /* 0x00100000021c783b */ /* 0x000e360000004200 */
[----:B------:R-:W-:Y:S10]  /*15b0*/  @!UPT UIADD3 URZ, URZ, URZ, URZ ;  /* 0x0000003f3f3ff290 */ /* 0x000ff4000fffe03f */
[----:B-1----:R-:W-:Y:S01]  /*15c0*/  HMMA.16816.F32.BF16 R20, R20, R18, R24 ;  /* 0x000000121414723c */ /* 0x002fe20000041818 */
[----:B------:R-:W1:Y:S11]  /*15d0*/  LDSM.16.MT88.4 R24, [R2+0x1800] ;  /* 0x001800000218783b */ /* 0x000e760000004200 */
[----:B------:R-:W-:Y:S11]  /*15e0*/  @!UPT UIADD3 URZ, URZ, URZ, URZ ;  /* 0x0000003f3f3ff290 */ /* 0x000ff6000fffe03f */
[----:B------:R-:W-:Y:S01]  /*15f0*/  @!UPT UIADD3 URZ, URZ, URZ, URZ ;  /* 0x0000003f3f3ff290 */ /* 0x000fe2000fffe03f */
[----:B0-----:R-:W-:Y:S11]  /*1600*/  HMMA.16816.F32.BF16 R20, R28, R32, R20 ;  /* 0x000000201c14723c */ /* 0x001ff60000041814 */
[----:B------:R-:W-:Y:S11]  /*1610*/  @!UPT UIADD3 URZ, URZ, URZ, URZ ;  /* 0x0000003f3f3ff290 */ /* 0x000ff6000fffe03f */
[----:B------:R-:W-:Y:S02]  /*1620*/  @!UPT UIADD3 URZ, URZ, URZ, URZ ;  /* 0x0000003f3f3ff290 */ /* 0x000fe4000fffe03f */
[----:B-1----:R-:W-:Y:S01]  /*1630*/  HMMA.16816.F32.BF16 R24, R24, R34, R20 ;  /* 0x000000221818723c */ /* 0x002fe20000041814 */
[----:B------:R-:W-:Y:S07]  /*1640*/  @P0 BRA `(.L_x_1) ;  /* 0xfffff88000000947 */ /* 0x000fee000383ffff */
[----:B------:R-:W-:-:S15]  /*1650*/  NOP ;  /* 0x0000000000007918 */ /* 0x000fde0000000000 */
[----:B------:R-:W-:-:S01]  /*1660*/  NOP ;  /* 0x0000000000007918 */ /* 0x000fc20000000000 */
[----:B------:R-:W-:Y:S02]  /*1670*/  F2FP.BF16.PACK_AB R24, R25, R24 ;  /* 0x000000181918723e */ /* 0x000fe400000010ff */
[----:B------:R-:W-:-:S07]  /*1680*/  F2FP.BF16.PACK_AB R26, R27, R26 ;  /* 0x0000001a1b1a723e */ /* 0x000fce00000010ff */
.L_x_0:
[----:B------:R-:W-:Y:S01]  /*1690*/  BAR.SYNC.DEFER_BLOCKING 0x0 ;  /* 0x0000000000007b1d */ /* 0x000fe20000010000 */
[----:B------:R-:W-:Y:S02]  /*16a0*/  LOP3.LUT R10, R10, 0x60, RZ, 0xc0, !PT ;  /* 0x000000600a0a7812 */ /* 0x000fe400078ec0ff */
[--C-:B------:R-:W-:Y:S02]  /*16b0*/  SHF.R.S32.HI R0, RZ, 0x6, R11.reuse ;  /* 0x00000006ff007819 */ /* 0x100fe4000001140b */
[----:B------:R-:W-:Y:S02]  /*16c0*/  LOP3.LUT R3, R10, 0x9c, R11, 0xf8, !PT ;  /* 0x0000009c0a037812 */ /* 0x000fe400078ef80b */
[----:B------:R-:W-:-:S02]  /*16d0*/  SGXT R0, R0, 0x1 ;  /* 0x000000010000781a */ /* 0x000fc40000000200 */
[----:B------:R-:W-:Y:S02]  /*16e0*/  LOP3.LUT R2, R9, 0x600, RZ, 0xc0, !PT ;  /* 0x0000060009027812 */ /* 0x000fe400078ec0ff */
[----:B------:R-:W-:Y:S01]  /*16f0*/  LOP3.LUT R3, R3, 0x440, R0, 0x78, !PT ;  /* 0x0000044003037812 */ /* 0x000fe200078e7800 */
[----:B------:R-:W-:Y:S01]  /*1700*/  IMAD.SHL.U32 R0, R11, 0x8, RZ ;  /* 0x000000080b007824 */ /* 0x000fe200078e00ff */
[C---:B------:R-:W-:Y:S01]  /*1710*/  ISETP.GE.AND P0, PT, R4.reuse, c[0x0][0x178], PT ;  /* 0x00005e0004007a0c */ /* 0x040fe20003f06270 */
[----:B------:R-:W-:Y:S01]  /*1720*/  IMAD R73, R73, 0x4, R2 ;  /* 0x0000000449497824 */ /* 0x000fe200078e0202 */
[----:B------:R-:W-:Y:S01]  /*1730*/  SHF.R.U32.HI R2, RZ, 0x2, R11 ;  /* 0x00000002ff027819 */ /* 0x000fe2000001160b */
[----:B------:R-:W-:Y:S01]  /*1740*/  IMAD R4, R4, c[0x0][0x194], RZ ;  /* 0x0000650004047a24 */ /* 0x000fe200078e02ff */
[----:B------:R-:W-:Y:S01]  /*1750*/  LOP3.LUT R3, R3, 0x100, R0, 0xf8, !PT ;  /* 0x0000010003037812 */ /* 0x000fe200078ef800 */
[----:B------:R-:W-:Y:S01]  /*1760*/  IMAD R0, R8, c[0x0][0x198], RZ ;  /* 0x0000660008007a24 */ /* 0x000fe200078e02ff */
[----:B------:R-:W-:-:S02]  /*1770*/  LOP3.LUT R2, R73, 0x20, R2, 0x78, !PT ;  /* 0x0000002049027812 */ /* 0x000fc400078e7802 */
[----:B------:R-:W-:Y:S02]  /*1780*/  LOP3.LUT R9, R3, 0x20, RZ, 0x3c, !PT ;  /* 0x0000002003097812 */ /* 0x000fe400078e3cff */
[----:B------:R-:W-:Y:S01]  /*1790*/  LOP3.LUT R11, R11, 0x40, RZ, 0xc0, !PT ;  /* 0x000000400b0b7812 */ /* 0x000fe200078ec0ff */
[----:B------:R-:W-:Y:S01]  /*17a0*/  STS [R3], R24 ;  /* 0x0000001803007388 */ /* 0x000fe20000000800 */
[C---:B------:R-:W-:Y:S01]  /*17b0*/  ISETP.LT.AND P2, PT, R7.reuse, c[0x0][0x17c], !P0 ;  /* 0x00005f0007007a0c */ /* 0x040fe20004741270 */
[----:B------:R-:W-:Y:S01]  /*17c0*/  IMAD R7, R7, c[0x0][0x198], RZ ;  /* 0x0000660007077a24 */ /* 0x000fe200078e02ff */
[----:B------:R-:W-:Y:S01]  /*17d0*/  LEA.HI R2, R11, R2, RZ, 0x1b ;  /* 0x000000020b027211 */ /* 0x000fe200078fd8ff */
[----:B------:R0:W-:Y:S04]  /*17e0*/  STS [R9+0x200], R26 ;  /* 0x0002001a09007388 */ /* 0x0001e80000000800 */
[----:B------:R-:W-:Y:S01]  /*17f0*/  BAR.SYNC.DEFER_BLOCKING 0x0 ;  /* 0x0000000000007b1d */ /* 0x000fe20000010000 */
[----:B------:R-:W-:-:S02]  /*1800*/  LOP3.LUT R10, R2, 0x40, RZ, 0x3c, !PT ;  /* 0x00000040020a7812 */ /* 0x000fc400078e3cff */
[----:B------:R-:W-:Y:S02]  /*1810*/  ISETP.LT.AND P3, PT, R8, c[0x0][0x17c], !P0 ;  /* 0x00005f0008007a0c */ /* 0x000fe40004761270 */
[----:B------:R-:W-:Y:S01]  /*1820*/  LEA R12, P4, R4, c[0x0][0x170], 0x1 ;  /* 0x00005c00040c7a11 */ /* 0x000fe200078808ff */
[C---:B0-----:R-:W-:Y:S01]  /*1830*/  IMAD R9, R6.reuse, c[0x0][0x198], RZ ;  /* 0x0000660006097a24 */ /* 0x041fe200078e02ff */
[----:B------:R-:W-:Y:S02]  /*1840*/  ISETP.LT.AND P1, PT, R6, c[0x0][0x17c], !P0 ;  /* 0x00005f0006007a0c */ /* 0x000fe40004721270 */
[----:B------:R-:W-:Y:S02]  /*1850*/  ISETP.LT.AND P0, PT, R5, c[0x0][0x17c], !P0 ;  /* 0x00005f0005007a0c */ /* 0x000fe40004701270 */
[----:B------:R-:W-:Y:S02]  /*1860*/  LEA.HI.X.SX32 R4, R4, c[0x0][0x174], 0x1, P4 ;  /* 0x00005d0004047a11 */ /* 0x000fe400020f0eff */
[----:B------:R-:W-:-:S02]  /*1870*/  LEA R6, P6, R7, R12, 0x1 ;  /* 0x0000000c07067211 */ /* 0x000fc400078c08ff */
[----:B------:R-:W-:Y:S02]  /*1880*/  LEA R8, P4, R9, R12, 0x1 ;  /* 0x0000000c09087211 */ /* 0x000fe400078808ff */
[-C--:B------:R-:W-:Y:S02]  /*1890*/  LEA.HI.X.SX32 R7, R7, R4.reuse, 0x1, P6 ;  /* 0x0000000407077211 */ /* 0x080fe400030f0eff */
[----:B------:R-:W-:Y:S01]  /*18a0*/  LEA.HI.X.SX32 R9, R9, R4, 0x1, P4 ;  /* 0x0000000409097211 */ /* 0x000fe200020f0eff */
[----:B------:R-:W0:Y:S04]  /*18b0*/  LDS.U16 R11, [R2] ;  /* 0x00000000020b7984 */ /* 0x000e280000000400 */
[----:B------:R-:W1:Y:S04]  /*18c0*/  LDS.U16 R15, [R10] ;  /* 0x000000000a0f7984 */ /* 0x000e680000000400 */
[----:B------:R2:W3:Y:S02]  /*18d0*/  LDS.U16 R13, [R2+0x100] ;  /* 0x00010000020d7984 */ /* 0x0004e40000000400 */
[----:B--2---:R-:W-:-:S04]  /*18e0*/  LEA R2, P5, R0, R12, 0x1 ;  /* 0x0000000c00027211 */ /* 0x004fc800078a08ff */
[----:B------:R-:W-:-:S05]  /*18f0*/  LEA.HI.X.SX32 R3, R0, R4, 0x1, P5 ;  /* 0x0000000400037211 */ /* 0x000fca00028f0eff */
[----:B0-----:R0:W-:Y:S04]  /*1900*/  @P3 STG.E.U16 [R2.64], R11 ;  /* 0x0000000b02003986 */ /* 0x0011e8000c101506 */
[----:B-1----:R0:W-:Y:S04]  /*1910*/  @P2 STG.E.U16 [R6.64], R15 ;  /* 0x0000000f06002986 */ /* 0x0021e8000c101506 */
[----:B---3--:R0:W-:Y:S01]  /*1920*/  @P1 STG.E.U16 [R8.64], R13 ;  /* 0x0000000d08001986 */ /* 0x0081e2000c101506 */
[----:B------:R-:W-:Y:S05]  /*1930*/  @!P0 EXIT ;  /* 0x000000000000894d */ /* 0x000fea0003800000 */
[----:B0-----:R-:W0:Y:S01]  /*1940*/  LDS.U16 R7, [R10+0x100] ;  /* 0x000100000a077984 */ /* 0x001e220000000400 */
[----:B------:R-:W-:-:S05]  /*1950*/  IMAD R5, R5, c[0x0][0x198], RZ ;  /* 0x0000660005057a24 */ /* 0x000fca00078e02ff */
[----:B------:R-:W-:-:S04]  /*1960*/  LEA R2, P0, R5, R12, 0x1 ;  /* 0x0000000c05027211 */ /* 0x000fc800078008ff */
[----:B------:R-:W-:-:S05]  /*1970*/  LEA.HI.X.SX32 R3, R5, R4, 0x1, P0 ;  /* 0x0000000405037211 */ /* 0x000fca00000f0eff */
[----:B0-----:R-:W-:Y:S01]  /*1980*/  STG.E.U16 [R2.64], R7 ;  /* 0x0000000702007986 */ /* 0x001fe2000c101506 */
[----:B------:R-:W-:Y:S05]  /*1990*/  EXIT ;  /* 0x000000000000794d */ /* 0x000fea0003800000 */
.L_x_2:
[----:B------:R-:W-:-:S00]  /*19a0*/  BRA `(.L_x_2) ;  /* 0xfffffff000007947 */ /* 0x000fc0000383ffff */
[----:B------:R-:W-:-:S00]  /*19b0*/  NOP ;  /* 0x0000000000007918 */ /* 0x000fc00000000000 */
        /* <DEDUP_REMOVED lines=12> */
.L_x_3:


//--------------------- .nv.shared.matmul_kernel  --------------------------
	.section	.nv.shared.matmul_kernel,"aw",@nobits
	.sectionflags	@""
	.align	16
